//
// Generated by NVIDIA NVVM Compiler
//
// Compiler Build ID: CL-36424714
// Cuda compilation tools, release 13.0, V13.0.88
// Based on NVVM 20.0.0
//

.version 9.0
.target sm_100
.address_size 64

	// .globl	default_function_kernel

.visible .entry default_function_kernel(
	.param .u64 .ptr .align 1 default_function_kernel_param_0,
	.param .u64 .ptr .align 1 default_function_kernel_param_1
)
.maxntid 8
{
	.reg .pred 	%p<3>;
	.reg .b32 	%r<7>;
	.reg .b32 	%f<20>;
	.reg .b64 	%rd<8>;

	ld.param.u64 	%rd1, [default_function_kernel_param_0];
	ld.param.u64 	%rd2, [default_function_kernel_param_1];
	mov.u32 	%r2, %ctaid.x;
	shl.b32 	%r3, %r2, 3;
	mov.u32 	%r4, %tid.x;
	or.b32  	%r1, %r3, %r4;
	setp.gt.u32 	%p1, %r1, 242;
	@%p1 bra 	$L__BB0_2;
	cvta.to.global.u64 	%rd3, %rd2;
	cvta.to.global.u64 	%rd4, %rd1;
	mul.wide.u32 	%rd5, %r1, 4;
	add.s64 	%rd6, %rd3, %rd5;
	ld.global.nc.f32 	%f1, [%rd6];
	abs.f32 	%f2, %f1;
	mov.f32 	%f3, 0f3FB8AA3B;
	mul.rn.f32 	%f4, %f2, %f3;
	cvt.rzi.f32.f32 	%f5, %f4;
	abs.f32 	%f6, %f5;
	setp.gt.f32 	%p2, %f6, 0f42FC0000;
	mov.f32 	%f7, 0f42FC0000;
	copysign.f32 	%f8, %f5, %f7;
	selp.f32 	%f9, %f8, %f5, %p2;
	fma.rn.f32 	%f10, %f9, 0fBF317218, %f2;
	fma.rn.f32 	%f11, %f9, 0f3102E308, %f10;
	mul.f32 	%f12, %f11, 0f3FB8AA3B;
	add.f32 	%f13, %f9, 0f4B40007D;
	mov.b32 	%r5, %f13;
	shl.b32 	%r6, %r5, 23;
	mov.b32 	%f14, %r6;
	ex2.approx.ftz.f32 	%f15, %f12;
	mul.f32 	%f16, %f15, %f14;
	mov.f32 	%f17, 0f3E000000;
	div.approx.ftz.f32 	%f18, %f17, %f16;
	fma.rn.f32 	%f19, %f16, 0f40000000, %f18;
	add.s64 	%rd7, %rd4, %rd5;
	st.global.f32 	[%rd7], %f19;
$L__BB0_2:
	ret;

}


// ===== COMPILED SASS (sm_100) =====

	.target	sm_100

	.elftype	@"ET_EXEC"


//--------------------- .note.nv.tkinfo           --------------------------
	.section	.note.nv.tkinfo,"",@"SHT_NOTE"
	.sectionflags	@"SHF_NOTE_NV_TKINFO"
	.tkinfo
        /*0018*/ 	.word	0x00000002
        /*0030*/ 	.string	""
        /*0030*/ 	.string	"ptxas"
        /*0030*/ 	.string	"Cuda compilation tools, release 13.0, V13.0.88"
        /*0030*/ 	.string	"Build cuda_13.0.r13.0/compiler.36424714_0"
        /*0030*/ 	.string	"-arch sm_100 -m 64 "



//--------------------- .note.nv.cuinfo           --------------------------
	.section	.note.nv.cuinfo,"",@"SHT_NOTE"
	.sectionflags	@"SHF_NOTE_NV_CUINFO"
        /*0018*/ 	.short	0x0002
        /*001a*/ 	.short	0x0064
        /*001c*/ 	.short	0x0082
	.zero		2


//--------------------- .nv.info                  --------------------------
	.section	.nv.info,"",@"SHT_CUDA_INFO"
	.align	4


	//----- nvinfo : EIATTR_REGCOUNT
	.align		4
        /*0000*/ 	.byte	0x04, 0x2f
        /*0002*/ 	.short	(.L_1 - .L_0)
	.align		4
.L_0:
        /*0004*/ 	.word	index@(default_function_kernel)
        /*0008*/ 	.word	0x0000000a


	//----- nvinfo : EIATTR_FRAME_SIZE
	.align		4
.L_1:
        /*000c*/ 	.byte	0x04, 0x11
        /*000e*/ 	.short	(.L_3 - .L_2)
	.align		4
.L_2:
        /*0010*/ 	.word	index@(default_function_kernel)
        /*0014*/ 	.word	0x00000000


	//----- nvinfo : EIATTR_MIN_STACK_SIZE
	.align		4
.L_3:
        /*0018*/ 	.byte	0x04, 0x12
        /*001a*/ 	.short	(.L_5 - .L_4)
	.align		4
.L_4:
        /*001c*/ 	.word	index@(default_function_kernel)
        /*0020*/ 	.word	0x00000000
.L_5:


//--------------------- .nv.compat                --------------------------
	.section	.nv.compat,"",@"SHT_CUDA_COMPAT_INFO"
	.align	4
        /*0000*/ 	.byte	0x02, 0x09, 0x00, 0x00, 0x02, 0x02, 0x01, 0x00, 0x02, 0x05, 0x05, 0x00, 0x03, 0x07, 0x01, 0x01
        /*0010*/ 	.byte	0x02, 0x03, 0x00, 0x00, 0x02, 0x06, 0x01, 0x00, 0x04, 0x0b, 0x08, 0x00, 0x01, 0x00, 0x00, 0x00
        /*0020*/ 	.byte	0x00, 0x00, 0x00, 0x00


//--------------------- .nv.info.default_function_kernel --------------------------
	.section	.nv.info.default_function_kernel,"",@"SHT_CUDA_INFO"
	.sectionflags	@""
	.align	4


	//----- nvinfo : EIATTR_CUDA_API_VERSION
	.align		4
        /*0000*/ 	.byte	0x04, 0x37
        /*0002*/ 	.short	(.L_7 - .L_6)
.L_6:
        /*0004*/ 	.word	0x00000082


	//----- nvinfo : EIATTR_KPARAM_INFO
	.align		4
.L_7:
        /*0008*/ 	.byte	0x04, 0x17
        /*000a*/ 	.short	(.L_9 - .L_8)
.L_8:
        /*000c*/ 	.word	0x00000000
        /*0010*/ 	.short	0x0001
        /*0012*/ 	.short	0x0008
        /*0014*/ 	.byte	0x00, 0xf5, 0x21, 0x00


	//----- nvinfo : EIATTR_KPARAM_INFO
	.align		4
.L_9:
        /*0018*/ 	.byte	0x04, 0x17
        /*001a*/ 	.short	(.L_11 - .L_10)
.L_10:
        /*001c*/ 	.word	0x00000000
        /*0020*/ 	.short	0x0000
        /*0022*/ 	.short	0x0000
        /*0024*/ 	.byte	0x00, 0xf5, 0x21, 0x00


	//----- nvinfo : EIATTR_SPARSE_MMA_MASK
	.align		4
.L_11:
        /*0028*/ 	.byte	0x03, 0x50
        /*002a*/ 	.short	0x0000


	//----- nvinfo : EIATTR_MAXREG_COUNT
	.align		4
        /*002c*/ 	.byte	0x03, 0x1b
        /*002e*/ 	.short	0x00ff


	//----- nvinfo : EIATTR_MERCURY_ISA_VERSION
	.align		4
        /*0030*/ 	.byte	0x03, 0x5f
        /*0032*/ 	.short	0x0101


	//----- nvinfo : EIATTR_VRC_CTA_INIT_COUNT
	.align		4
        /*0034*/ 	.byte	0x02, 0x4a
	.zero		1
	.zero		1


	//----- nvinfo : EIATTR_EXIT_INSTR_OFFSETS
	.align		4
        /*0038*/ 	.byte	0x04, 0x1c
        /*003a*/ 	.short	(.L_13 - .L_12)


	//   ....[0]....
.L_12:
        /*003c*/ 	.word	0x00000060


	//   ....[1]....
        /*0040*/ 	.word	0x000001e0


	//----- nvinfo : EIATTR_MAX_THREADS
	.align		4
.L_13:
        /*0044*/ 	.byte	0x04, 0x05
        /*0046*/ 	.short	(.L_15 - .L_14)
.L_14:
        /*0048*/ 	.word	0x00000008
        /*004c*/ 	.word	0x00000001
        /*0050*/ 	.word	0x00000001


	//----- nvinfo : EIATTR_CBANK_PARAM_SIZE
	.align		4
.L_15:
        /*0054*/ 	.byte	0x03, 0x19
        /*0056*/ 	.short	0x0010


	//----- nvinfo : EIATTR_PARAM_CBANK
	.align		4
        /*0058*/ 	.byte	0x04, 0x0a
        /*005a*/ 	.short	(.L_17 - .L_16)
	.align		4
.L_16:
        /*005c*/ 	.word	index@(.nv.constant0.default_function_kernel)
        /*0060*/ 	.short	0x0380
        /*0062*/ 	.short	0x0010


	//----- nvinfo : EIATTR_SW_WAR
	.align		4
.L_17:
        /*0064*/ 	.byte	0x04, 0x36
        /*0066*/ 	.short	(.L_19 - .L_18)
.L_18:
        /*0068*/ 	.word	0x00000008
.L_19:


//--------------------- .nv.callgraph             --------------------------
	.section	.nv.callgraph,"",@"SHT_CUDA_CALLGRAPH"
	.align	4
	.sectionentsize	8
	.align		4
        /*0000*/ 	.word	0x00000000
	.align		4
        /*0004*/ 	.word	0xffffffff
	.align		4
        /*0008*/ 	.word	0x00000000
	.align		4
        /*000c*/ 	.word	0xfffffffe
	.align		4
        /*0010*/ 	.word	0x00000000
	.align		4
        /*0014*/ 	.word	0xfffffffd
	.align		4
        /*0018*/ 	.word	0x00000000
	.align		4
        /*001c*/ 	.word	0xfffffffc


//--------------------- .text.default_function_kernel --------------------------
	.section	.text.default_function_kernel,"ax",@progbits
	.align	128
        .global         default_function_kernel
        .type           default_function_kernel,@function
        .size           default_function_kernel,(.L_x_1 - default_function_kernel)
        .other          default_function_kernel,@"STO_CUDA_ENTRY STV_DEFAULT"
default_function_kernel:
.text.default_function_kernel:
[----:B------:R-:W-:Y:S01]  /*0000*/  LDC R1, c[0x0][0x37c] ;  /* 0x0000df00ff017b82 */ /* 0x000fe20000000800 */
[----:B------:R-:W0:Y:S07]  /*0010*/  S2R R5, SR_TID.X ;  /* 0x0000000000057919 */ /* 0x000e2e0000002100 */
[----:B------:R-:W1:Y:S02]  /*0020*/  S2UR UR4, SR_CTAID.X ;  /* 0x00000000000479c3 */ /* 0x000e640000002500 */
[----:B-1----:R-:W-:-:S06]  /*0030*/  USHF.L.U32 UR4, UR4, 0x3, URZ ;  /* 0x0000000304047899 */ /* 0x002fcc00080006ff */
[----:B0-----:R-:W-:-:S04]  /*0040*/  LOP3.LUT R5, R5, UR4, RZ, 0xfc, !PT ;  /* 0x0000000405057c12 */ /* 0x001fc8000f8efcff */
[----:B------:R-:W-:-:S13]  /*0050*/  ISETP.GT.U32.AND P0, PT, R5, 0xf2, PT ;  /* 0x000000f20500780c */ /* 0x000fda0003f04070 */
[----:B------:R-:W-:Y:S05]  /*0060*/  @P0 EXIT ;  /* 0x000000000000094d */ /* 0x000fea0003800000 */
[----:B------:R-:W0:Y:S01]  /*0070*/  LDC.64 R2, c[0x0][0x388] ;  /* 0x0000e200ff027b82 */ /* 0x000e220000000a00 */
[----:B------:R-:W1:Y:S01]  /*0080*/  LDCU.64 UR4, c[0x0][0x358] ;  /* 0x00006b00ff0477ac */ /* 0x000e620008000a00 */
[----:B0-----:R-:W-:-:S06]  /*0090*/  IMAD.WIDE.U32 R2, R5, 0x4, R2 ;  /* 0x0000000405027825 */ /* 0x001fcc00078e0002 */
[----:B-1----:R-:W2:Y:S01]  /*00a0*/  LDG.E.CONSTANT R2, desc[UR4][R2.64] ;  /* 0x0000000402027981 */ /* 0x002ea2000c1e9900 */
[----:B------:R-:W-:Y:S02]  /*00b0*/  HFMA2 R7, -RZ, RZ, 3.4921875, 0 ;  /* 0x42fc0000ff077431 */ /* 0x000fe400000001ff */
[----:B--2---:R-:W-:-:S06]  /*00c0*/  FMUL R0, |R2|, 1.4426950216293334961 ;  /* 0x3fb8aa3b02007820 */ /* 0x004fcc0000400200 */
[----:B------:R-:W0:Y:S02]  /*00d0*/  FRND.TRUNC R0, R0 ;  /* 0x0000000000007307 */ /* 0x000e24000020d000 */
[----:B0-----:R-:W-:Y:S02]  /*00e0*/  FSETP.GT.AND P0, PT, |R0|, 126, PT ;  /* 0x42fc00000000780b */ /* 0x001fe40003f04200 */
[----:B------:R-:W-:-:S04]  /*00f0*/  LOP3.LUT R7, R7, 0x80000000, R0, 0xb8, !PT ;  /* 0x8000000007077812 */ /* 0x000fc800078eb800 */
[----:B------:R-:W-:-:S05]  /*0100*/  FSEL R7, R7, R0, P0 ;  /* 0x0000000007077208 */ /* 0x000fca0000000000 */
[C---:B------:R-:W-:Y:S02]  /*0110*/  FFMA R4, R7.reuse, -0.69314718246459960938, |R2| ;  /* 0xbf31721807047823 */ /* 0x040fe40000000402 */
[----:B------:R-:W0:Y:S02]  /*0120*/  LDC.64 R2, c[0x0][0x380] ;  /* 0x0000e000ff027b82 */ /* 0x000e240000000a00 */
[C---:B------:R-:W-:Y:S01]  /*0130*/  FFMA R4, R7.reuse, 1.9046542121259335545e-09, R4 ;  /* 0x3102e30807047823 */ /* 0x040fe20000000004 */
[----:B------:R-:W-:-:S03]  /*0140*/  FADD R7, R7, 12583037 ;  /* 0x4b40007d07077421 */ /* 0x000fc60000000000 */
[----:B------:R-:W-:Y:S02]  /*0150*/  FMUL R4, R4, 1.4426950216293334961 ;  /* 0x3fb8aa3b04047820 */ /* 0x000fe40000400000 */
[----:B------:R-:W-:-:S04]  /*0160*/  SHF.L.U32 R7, R7, 0x17, RZ ;  /* 0x0000001707077819 */ /* 0x000fc800000006ff */
[----:B------:R-:W1:Y:S01]  /*0170*/  MUFU.EX2 R4, R4 ;  /* 0x0000000400047308 */ /* 0x000e620000000800 */
[----:B0-----:R-:W-:-:S04]  /*0180*/  IMAD.WIDE.U32 R2, R5, 0x4, R2 ;  /* 0x0000000405027825 */ /* 0x001fc800078e0002 */
[----:B-1----:R-:W-:-:S04]  /*0190*/  FMUL R7, R7, R4 ;  /* 0x0000000407077220 */ /* 0x002fc80000400000 */
[----:B------:R-:W0:Y:S02]  /*01a0*/  MUFU.RCP R0, R7 ;  /* 0x0000000700007308 */ /* 0x000e240000001000 */
[----:B0-----:R-:W-:-:S04]  /*01b0*/  FMUL.FTZ R0, R0, 0.125 ;  /* 0x3e00000000007820 */ /* 0x001fc80000410000 */
[----:B------:R-:W-:-:S05]  /*01c0*/  FFMA R5, R7, 2, R0 ;  /* 0x4000000007057823 */ /* 0x000fca0000000000 */
[----:B------:R-:W-:Y:S01]  /*01d0*/  STG.E desc[UR4][R2.64], R5 ;  /* 0x0000000502007986 */ /* 0x000fe2000c101904 */
[----:B------:R-:W-:Y:S05]  /*01e0*/  EXIT ;  /* 0x000000000000794d */ /* 0x000fea0003800000 */
.L_x_0:
[----:B------:R-:W-:-:S00]  /*01f0*/  BRA `(.L_x_0) ;  /* 0xfffffffc00fc7947 */ /* 0x000fc0000383ffff */
[----:B------:R-:W-:-:S00]  /*0200*/  NOP ;  /* 0x0000000000007918 */ /* 0x000fc00000000000 */
[----:B------:R-:W-:-:S00]  /*0210*/  NOP ;  /* 0x0000000000007918 */ /* 0x000fc00000000000 */
[----:B------:R-:W-:-:S00]  /*0220*/  NOP ;  /* 0x0000000000007918 */ /* 0x000fc00000000000 */
[----:B------:R-:W-:-:S00]  /*0230*/  NOP ;  /* 0x0000000000007918 */ /* 0x000fc00000000000 */
[----:B------:R-:W-:-:S00]  /*0240*/  NOP ;  /* 0x0000000000007918 */ /* 0x000fc00000000000 */
[----:B------:R-:W-:-:S00]  /*0250*/  NOP ;  /* 0x0000000000007918 */ /* 0x000fc00000000000 */
[----:B------:R-:W-:-:S00]  /*0260*/  NOP ;  /* 0x0000000000007918 */ /* 0x000fc00000000000 */
[----:B------:R-:W-:-:S00]  /*0270*/  NOP ;  /* 0x0000000000007918 */ /* 0x000fc00000000000 */
.L_x_1:


//--------------------- .nv.shared.reserved.0     --------------------------
	.section	.nv.shared.reserved.0,"aw",@nobits
	.weak		__nv_reservedSMEM_offset_0_alias
	.size		__nv_reservedSMEM_offset_0_alias, 0, 64
	.other		__nv_reservedSMEM_offset_0_alias,@"STO_CUDA_RESERVED_SHARED STV_DEFAULT"
__nv_reservedSMEM_offset_0_alias:
	.zero		0
	.zero		64


//--------------------- .nv.constant0.default_function_kernel --------------------------
	.section	.nv.constant0.default_function_kernel,"a",@progbits
	.sectionflags	@""
	.align	4
.nv.constant0.default_function_kernel:
	.zero		912


//--------------------- SYMBOLS --------------------------

	.type		.nv.reservedSmem.offset0,@object
	.size		.nv.reservedSmem.offset0,0x4
